//
// Generated by NVIDIA NVVM Compiler
//
// Compiler Build ID: CL-36424714
// Cuda compilation tools, release 13.0, V13.0.88
// Based on NVVM 20.0.0
//

.version 9.0
.target sm_100
.address_size 64

	// .globl	_Z5juliaPfS_S_fff

.visible .entry _Z5juliaPfS_S_fff(
	.param .u64 .ptr .align 1 _Z5juliaPfS_S_fff_param_0,
	.param .u64 .ptr .align 1 _Z5juliaPfS_S_fff_param_1,
	.param .u64 .ptr .align 1 _Z5juliaPfS_S_fff_param_2,
	.param .f32 _Z5juliaPfS_S_fff_param_3,
	.param .f32 _Z5juliaPfS_S_fff_param_4,
	.param .f32 _Z5juliaPfS_S_fff_param_5
)
{
	.reg .pred 	%p<9>;
	.reg .b32 	%r<5>;
	.reg .b32 	%f<54>;
	.reg .b64 	%rd<33>;
	.reg .b64 	%fd<4>;

	ld.param.u64 	%rd20, [_Z5juliaPfS_S_fff_param_0];
	ld.param.u64 	%rd21, [_Z5juliaPfS_S_fff_param_1];
	ld.param.u64 	%rd22, [_Z5juliaPfS_S_fff_param_2];
	ld.param.f32 	%f11, [_Z5juliaPfS_S_fff_param_3];
	ld.param.f32 	%f12, [_Z5juliaPfS_S_fff_param_4];
	ld.param.f32 	%f13, [_Z5juliaPfS_S_fff_param_5];
	mov.u32 	%r2, %ctaid.x;
	mov.u32 	%r3, %ntid.x;
	mov.u32 	%r4, %tid.x;
	mad.lo.s32 	%r1, %r2, %r3, %r4;
	setp.gt.u32 	%p1, %r1, 63;
	@%p1 bra 	$L__BB0_2;
	mul.wide.u32 	%rd30, %r1, 24415;
	add.s64 	%rd29, %rd30, 24415;
	bra.uni 	$L__BB0_3;
$L__BB0_2:
	mul.wide.u32 	%rd23, %r1, 24414;
	add.s64 	%rd30, %rd23, 64;
	add.s64 	%rd29, %rd23, 24478;
$L__BB0_3:
	setp.ge.u64 	%p2, %rd30, %rd29;
	@%p2 bra 	$L__BB0_16;
	mul.f32 	%f1, %f13, %f13;
	cvta.to.global.u64 	%rd7, %rd20;
	cvta.to.global.u64 	%rd8, %rd21;
	cvta.to.global.u64 	%rd9, %rd22;
$L__BB0_5:
	shl.b64 	%rd25, %rd30, 2;
	add.s64 	%rd11, %rd7, %rd25;
	add.s64 	%rd12, %rd8, %rd25;
	ld.global.f32 	%f53, [%rd12];
	mov.b64 	%rd13, 0;
$L__BB0_6:
	ld.global.f32 	%f14, [%rd11];
	mul.f32 	%f15, %f14, %f14;
	mul.f32 	%f16, %f53, %f53;
	sub.f32 	%f17, %f15, %f16;
	add.f32 	%f18, %f11, %f17;
	add.f32 	%f19, %f14, %f14;
	fma.rn.f32 	%f20, %f53, %f19, %f12;
	div.rn.f32 	%f21, %f18, %f13;
	div.rn.f32 	%f4, %f20, %f13;
	st.global.f32 	[%rd11], %f21;
	st.global.f32 	[%rd12], %f4;
	mul.f32 	%f5, %f4, %f4;
	fma.rn.f32 	%f22, %f21, %f21, %f5;
	div.rn.f32 	%f23, %f22, %f1;
	setp.gt.f32 	%p3, %f23, 0f42C80000;
	@%p3 bra 	$L__BB0_13;
	ld.global.f32 	%f24, [%rd11];
	mul.f32 	%f25, %f24, %f24;
	sub.f32 	%f26, %f25, %f5;
	add.f32 	%f27, %f11, %f26;
	add.f32 	%f28, %f24, %f24;
	fma.rn.f32 	%f29, %f4, %f28, %f12;
	div.rn.f32 	%f30, %f27, %f13;
	div.rn.f32 	%f6, %f29, %f13;
	st.global.f32 	[%rd11], %f30;
	st.global.f32 	[%rd12], %f6;
	mul.f32 	%f7, %f6, %f6;
	fma.rn.f32 	%f31, %f30, %f30, %f7;
	div.rn.f32 	%f32, %f31, %f1;
	setp.gt.f32 	%p4, %f32, 0f42C80000;
	@%p4 bra 	$L__BB0_12;
	ld.global.f32 	%f33, [%rd11];
	mul.f32 	%f34, %f33, %f33;
	sub.f32 	%f35, %f34, %f7;
	add.f32 	%f36, %f11, %f35;
	add.f32 	%f37, %f33, %f33;
	fma.rn.f32 	%f38, %f6, %f37, %f12;
	div.rn.f32 	%f39, %f36, %f13;
	div.rn.f32 	%f8, %f38, %f13;
	st.global.f32 	[%rd11], %f39;
	st.global.f32 	[%rd12], %f8;
	mul.f32 	%f9, %f8, %f8;
	fma.rn.f32 	%f40, %f39, %f39, %f9;
	div.rn.f32 	%f41, %f40, %f1;
	setp.gt.f32 	%p5, %f41, 0f42C80000;
	@%p5 bra 	$L__BB0_11;
	ld.global.f32 	%f42, [%rd11];
	mul.f32 	%f43, %f42, %f42;
	sub.f32 	%f44, %f43, %f9;
	add.f32 	%f45, %f11, %f44;
	add.f32 	%f46, %f42, %f42;
	fma.rn.f32 	%f47, %f8, %f46, %f12;
	div.rn.f32 	%f48, %f45, %f13;
	div.rn.f32 	%f53, %f47, %f13;
	st.global.f32 	[%rd11], %f48;
	st.global.f32 	[%rd12], %f53;
	mul.f32 	%f49, %f53, %f53;
	fma.rn.f32 	%f50, %f48, %f48, %f49;
	div.rn.f32 	%f51, %f50, %f1;
	setp.gt.f32 	%p6, %f51, 0f42C80000;
	@%p6 bra 	$L__BB0_10;
	bra.uni 	$L__BB0_14;
$L__BB0_10:
	add.s64 	%rd13, %rd13, 3;
	bra.uni 	$L__BB0_13;
$L__BB0_11:
	add.s64 	%rd13, %rd13, 2;
	bra.uni 	$L__BB0_13;
$L__BB0_12:
	add.s64 	%rd13, %rd13, 1;
$L__BB0_13:
	cvt.rn.f64.u64 	%fd1, %rd13;
	mul.f64 	%fd2, %fd1, 0d406FE00000000000;
	div.rn.f64 	%fd3, %fd2, 0d408F400000000000;
	cvt.rn.f32.f64 	%f52, %fd3;
	add.s64 	%rd27, %rd9, %rd25;
	st.global.f32 	[%rd27], %f52;
	bra.uni 	$L__BB0_15;
$L__BB0_14:
	add.s64 	%rd13, %rd13, 4;
	setp.ne.s64 	%p7, %rd13, 1000;
	@%p7 bra 	$L__BB0_6;
$L__BB0_15:
	add.s64 	%rd30, %rd30, 1;
	setp.lt.u64 	%p8, %rd30, %rd29;
	@%p8 bra 	$L__BB0_5;
$L__BB0_16:
	ret;

}


// ===== COMPILED SASS (sm_100) =====

	.target	sm_100

	.elftype	@"ET_EXEC"


//--------------------- .note.nv.tkinfo           --------------------------
	.section	.note.nv.tkinfo,"",@"SHT_NOTE"
	.sectionflags	@"SHF_NOTE_NV_TKINFO"
	.tkinfo
        /*0018*/ 	.word	0x00000002
        /*0030*/ 	.string	""
        /*0030*/ 	.string	"ptxas"
        /*0030*/ 	.string	"Cuda compilation tools, release 13.0, V13.0.88"
        /*0030*/ 	.string	"Build cuda_13.0.r13.0/compiler.36424714_0"
        /*0030*/ 	.string	"-arch sm_100 -m 64 "



//--------------------- .note.nv.cuinfo           --------------------------
	.section	.note.nv.cuinfo,"",@"SHT_NOTE"
	.sectionflags	@"SHF_NOTE_NV_CUINFO"
        /*0018*/ 	.short	0x0002
        /*001a*/ 	.short	0x0064
        /*001c*/ 	.short	0x0082
	.zero		2


//--------------------- .nv.info                  --------------------------
	.section	.nv.info,"",@"SHT_CUDA_INFO"
	.align	4


	//----- nvinfo : EIATTR_REGCOUNT
	.align		4
        /*0000*/ 	.byte	0x04, 0x2f
        /*0002*/ 	.short	(.L_1 - .L_0)
	.align		4
.L_0:
        /*0004*/ 	.word	index@(_Z5juliaPfS_S_fff)
        /*0008*/ 	.word	0x00000020


	//----- nvinfo : EIATTR_FRAME_SIZE
	.align		4
.L_1:
        /*000c*/ 	.byte	0x04, 0x11
        /*000e*/ 	.short	(.L_3 - .L_2)
	.align		4
.L_2:
        /*0010*/ 	.word	index@($__internal_1_$__cuda_sm3x_div_rn_noftz_f32_slowpath)
        /*0014*/ 	.word	0x00000000


	//----- nvinfo : EIATTR_FRAME_SIZE
	.align		4
.L_3:
        /*0018*/ 	.byte	0x04, 0x11
        /*001a*/ 	.short	(.L_5 - .L_4)
	.align		4
.L_4:
        /*001c*/ 	.word	index@($__internal_0_$__cuda_sm20_div_rn_f64_full)
        /*0020*/ 	.word	0x00000000


	//----- nvinfo : EIATTR_FRAME_SIZE
	.align		4
.L_5:
        /*0024*/ 	.byte	0x04, 0x11
        /*0026*/ 	.short	(.L_7 - .L_6)
	.align		4
.L_6:
        /*0028*/ 	.word	index@(_Z5juliaPfS_S_fff)
        /*002c*/ 	.word	0x00000000


	//----- nvinfo : EIATTR_MIN_STACK_SIZE
	.align		4
.L_7:
        /*0030*/ 	.byte	0x04, 0x12
        /*0032*/ 	.short	(.L_9 - .L_8)
	.align		4
.L_8:
        /*0034*/ 	.word	index@(_Z5juliaPfS_S_fff)
        /*0038*/ 	.word	0x00000000
.L_9:


//--------------------- .nv.compat                --------------------------
	.section	.nv.compat,"",@"SHT_CUDA_COMPAT_INFO"
	.align	4
        /*0000*/ 	.byte	0x02, 0x09, 0x00, 0x00, 0x02, 0x02, 0x01, 0x00, 0x02, 0x05, 0x05, 0x00, 0x03, 0x07, 0x01, 0x01
        /*0010*/ 	.byte	0x02, 0x03, 0x00, 0x00, 0x02, 0x06, 0x01, 0x00, 0x04, 0x0b, 0x08, 0x00, 0x01, 0x00, 0x00, 0x00
        /*0020*/ 	.byte	0x00, 0x00, 0x00, 0x00


//--------------------- .nv.info._Z5juliaPfS_S_fff --------------------------
	.section	.nv.info._Z5juliaPfS_S_fff,"",@"SHT_CUDA_INFO"
	.sectionflags	@""
	.align	4


	//----- nvinfo : EIATTR_CUDA_API_VERSION
	.align		4
        /*0000*/ 	.byte	0x04, 0x37
        /*0002*/ 	.short	(.L_11 - .L_10)
.L_10:
        /*0004*/ 	.word	0x00000082


	//----- nvinfo : EIATTR_KPARAM_INFO
	.align		4
.L_11:
        /*0008*/ 	.byte	0x04, 0x17
        /*000a*/ 	.short	(.L_13 - .L_12)
.L_12:
        /*000c*/ 	.word	0x00000000
        /*0010*/ 	.short	0x0005
        /*0012*/ 	.short	0x0020
        /*0014*/ 	.byte	0x00, 0xf0, 0x11, 0x00


	//----- nvinfo : EIATTR_KPARAM_INFO
	.align		4
.L_13:
        /*0018*/ 	.byte	0x04, 0x17
        /*001a*/ 	.short	(.L_15 - .L_14)
.L_14:
        /*001c*/ 	.word	0x00000000
        /*0020*/ 	.short	0x0004
        /*0022*/ 	.short	0x001c
        /*0024*/ 	.byte	0x00, 0xf0, 0x11, 0x00


	//----- nvinfo : EIATTR_KPARAM_INFO
	.align		4
.L_15:
        /*0028*/ 	.byte	0x04, 0x17
        /*002a*/ 	.short	(.L_17 - .L_16)
.L_16:
        /*002c*/ 	.word	0x00000000
        /*0030*/ 	.short	0x0003
        /*0032*/ 	.short	0x0018
        /*0034*/ 	.byte	0x00, 0xf0, 0x11, 0x00


	//----- nvinfo : EIATTR_KPARAM_INFO
	.align		4
.L_17:
        /*0038*/ 	.byte	0x04, 0x17
        /*003a*/ 	.short	(.L_19 - .L_18)
.L_18:
        /*003c*/ 	.word	0x00000000
        /*0040*/ 	.short	0x0002
        /*0042*/ 	.short	0x0010
        /*0044*/ 	.byte	0x00, 0xf5, 0x21, 0x00


	//----- nvinfo : EIATTR_KPARAM_INFO
	.align		4
.L_19:
        /*0048*/ 	.byte	0x04, 0x17
        /*004a*/ 	.short	(.L_21 - .L_20)
.L_20:
        /*004c*/ 	.word	0x00000000
        /*0050*/ 	.short	0x0001
        /*0052*/ 	.short	0x0008
        /*0054*/ 	.byte	0x00, 0xf5, 0x21, 0x00


	//----- nvinfo : EIATTR_KPARAM_INFO
	.align		4
.L_21:
        /*0058*/ 	.byte	0x04, 0x17
        /*005a*/ 	.short	(.L_23 - .L_22)
.L_22:
        /*005c*/ 	.word	0x00000000
        /*0060*/ 	.short	0x0000
        /*0062*/ 	.short	0x0000
        /*0064*/ 	.byte	0x00, 0xf5, 0x21, 0x00


	//----- nvinfo : EIATTR_SPARSE_MMA_MASK
	.align		4
.L_23:
        /*0068*/ 	.byte	0x03, 0x50
        /*006a*/ 	.short	0x0000


	//----- nvinfo : EIATTR_MAXREG_COUNT
	.align		4
        /*006c*/ 	.byte	0x03, 0x1b
        /*006e*/ 	.short	0x00ff


	//----- nvinfo : EIATTR_MERCURY_ISA_VERSION
	.align		4
        /*0070*/ 	.byte	0x03, 0x5f
        /*0072*/ 	.short	0x0101


	//----- nvinfo : EIATTR_VRC_CTA_INIT_COUNT
	.align		4
        /*0074*/ 	.byte	0x02, 0x4a
	.zero		1
	.zero		1


	//----- nvinfo : EIATTR_EXIT_INSTR_OFFSETS
	.align		4
        /*0078*/ 	.byte	0x04, 0x1c
        /*007a*/ 	.short	(.L_25 - .L_24)


	//   ....[0]....
.L_24:
        /*007c*/ 	.word	0x00000170


	//   ....[1]....
        /*0080*/ 	.word	0x00001360


	//----- nvinfo : EIATTR_CRS_STACK_SIZE
	.align		4
.L_25:
        /*0084*/ 	.byte	0x04, 0x1e
        /*0086*/ 	.short	(.L_27 - .L_26)
.L_26:
        /*0088*/ 	.word	0x00000000


	//----- nvinfo : EIATTR_CBANK_PARAM_SIZE
	.align		4
.L_27:
        /*008c*/ 	.byte	0x03, 0x19
        /*008e*/ 	.short	0x0024


	//----- nvinfo : EIATTR_PARAM_CBANK
	.align		4
        /*0090*/ 	.byte	0x04, 0x0a
        /*0092*/ 	.short	(.L_29 - .L_28)
	.align		4
.L_28:
        /*0094*/ 	.word	index@(.nv.constant0._Z5juliaPfS_S_fff)
        /*0098*/ 	.short	0x0380
        /*009a*/ 	.short	0x0024


	//----- nvinfo : EIATTR_SW_WAR
	.align		4
.L_29:
        /*009c*/ 	.byte	0x04, 0x36
        /*009e*/ 	.short	(.L_31 - .L_30)
.L_30:
        /*00a0*/ 	.word	0x00000008
.L_31:


//--------------------- .nv.callgraph             --------------------------
	.section	.nv.callgraph,"",@"SHT_CUDA_CALLGRAPH"
	.align	4
	.sectionentsize	8
	.align		4
        /*0000*/ 	.word	0x00000000
	.align		4
        /*0004*/ 	.word	0xffffffff
	.align		4
        /*0008*/ 	.word	0x00000000
	.align		4
        /*000c*/ 	.word	0xfffffffe
	.align		4
        /*0010*/ 	.word	0x00000000
	.align		4
        /*0014*/ 	.word	0xfffffffd
	.align		4
        /*0018*/ 	.word	0x00000000
	.align		4
        /*001c*/ 	.word	0xfffffffc


//--------------------- .text._Z5juliaPfS_S_fff   --------------------------
	.section	.text._Z5juliaPfS_S_fff,"ax",@progbits
	.align	128
        .global         _Z5juliaPfS_S_fff
        .type           _Z5juliaPfS_S_fff,@function
        .size           _Z5juliaPfS_S_fff,(.L_x_51 - _Z5juliaPfS_S_fff)
        .other          _Z5juliaPfS_S_fff,@"STO_CUDA_ENTRY STV_DEFAULT"
_Z5juliaPfS_S_fff:
.text._Z5juliaPfS_S_fff:
[----:B------:R-:W-:Y:S01]  /*0000*/  LDC R1, c[0x0][0x37c] ;  /* 0x0000df00ff017b82 */ /* 0x000fe20000000800 */
[----:B------:R-:W0:Y:S07]  /*0010*/  S2R R0, SR_TID.X ;  /* 0x0000000000007919 */ /* 0x000e2e0000002100 */
[----:B------:R-:W0:Y:S08]  /*0020*/  S2UR UR4, SR_CTAID.X ;  /* 0x00000000000479c3 */ /* 0x000e300000002500 */
[----:B------:R-:W0:Y:S02]  /*0030*/  LDC R9, c[0x0][0x360] ;  /* 0x0000d800ff097b82 */ /* 0x000e240000000800 */
[----:B0-----:R-:W-:-:S05]  /*0040*/  IMAD R9, R9, UR4, R0 ;  /* 0x0000000409097c24 */ /* 0x001fca000f8e0200 */
[----:B------:R-:W-:-:S13]  /*0050*/  ISETP.GT.U32.AND P0, PT, R9, 0x3f, PT ;  /* 0x0000003f0900780c */ /* 0x000fda0003f04070 */
[----:B------:R-:W-:Y:S01]  /*0060*/  @P0 MOV R6, 0x5f9e ;  /* 0x00005f9e00060802 */ /* 0x000fe20000000f00 */
[----:B------:R-:W-:Y:S02]  /*0070*/  @P0 IMAD.MOV.U32 R4, RZ, RZ, 0x40 ;  /* 0x00000040ff040424 */ /* 0x000fe400078e00ff */
[----:B------:R-:W-:Y:S02]  /*0080*/  @P0 IMAD.MOV.U32 R5, RZ, RZ, 0x0 ;  /* 0x00000000ff050424 */ /* 0x000fe400078e00ff */
[----:B------:R-:W-:Y:S02]  /*0090*/  @P0 IMAD.MOV.U32 R7, RZ, RZ, 0x0 ;  /* 0x00000000ff070424 */ /* 0x000fe400078e00ff */
[----:B------:R-:W-:-:S04]  /*00a0*/  @!P0 IMAD.WIDE.U32 R2, R9, 0x5f5f, RZ ;  /* 0x00005f5f09028825 */ /* 0x000fc800078e00ff */
[----:B------:R-:W-:Y:S01]  /*00b0*/  @P0 IMAD.WIDE.U32 R4, R9, 0x5f5e, R4 ;  /* 0x00005f5e09040825 */ /* 0x000fe200078e0004 */
[----:B------:R-:W-:-:S03]  /*00c0*/  @!P0 IADD3 R11, P1, PT, R2, 0x5f5f, RZ ;  /* 0x00005f5f020b8810 */ /* 0x000fc60007f3e0ff */
[----:B------:R-:W-:Y:S01]  /*00d0*/  @P0 IMAD.WIDE.U32 R6, R9, 0x5f5e, R6 ;  /* 0x00005f5e09060825 */ /* 0x000fe200078e0006 */
[----:B------:R-:W-:-:S03]  /*00e0*/  @!P0 MOV R9, R3 ;  /* 0x0000000300098202 */ /* 0x000fc60000000f00 */
[----:B------:R-:W-:Y:S01]  /*00f0*/  @!P0 IMAD.MOV.U32 R10, RZ, RZ, R2 ;  /* 0x000000ffff0a8224 */ /* 0x000fe200078e0002 */
[----:B------:R-:W-:Y:S01]  /*0100*/  @P0 MOV R11, R6 ;  /* 0x00000006000b0202 */ /* 0x000fe20000000f00 */
[----:B------:R-:W-:Y:S02]  /*0110*/  @P0 IMAD.MOV.U32 R10, RZ, RZ, R4 ;  /* 0x000000ffff0a0224 */ /* 0x000fe400078e0004 */
[----:B------:R-:W-:Y:S02]  /*0120*/  @!P0 IMAD.X R8, RZ, RZ, R3, P1 ;  /* 0x000000ffff088224 */ /* 0x000fe400008e0603 */
[----:B------:R-:W-:Y:S02]  /*0130*/  @P0 IMAD.MOV.U32 R9, RZ, RZ, R5 ;  /* 0x000000ffff090224 */ /* 0x000fe400078e0005 */
[----:B------:R-:W-:Y:S01]  /*0140*/  @P0 IMAD.MOV.U32 R8, RZ, RZ, R7 ;  /* 0x000000ffff080224 */ /* 0x000fe200078e0007 */
[----:B------:R-:W-:-:S04]  /*0150*/  ISETP.GE.U32.AND P0, PT, R10, R11, PT ;  /* 0x0000000b0a00720c */ /* 0x000fc80003f06070 */
[----:B------:R-:W-:-:S13]  /*0160*/  ISETP.GE.U32.AND.EX P0, PT, R9, R8, PT, P0 ;  /* 0x000000080900720c */ /* 0x000fda0003f06100 */
[----:B------:R-:W-:Y:S05]  /*0170*/  @P0 EXIT ;  /* 0x000000000000094d */ /* 0x000fea0003800000 */
[----:B------:R-:W0:Y:S01]  /*0180*/  LDC R7, c[0x0][0x3a0] ;  /* 0x0000e800ff077b82 */ /* 0x000e220000000800 */
[----:B------:R-:W1:Y:S01]  /*0190*/  LDCU.64 UR4, c[0x0][0x358] ;  /* 0x00006b00ff0477ac */ /* 0x000e620008000a00 */
[----:B------:R-:W2:Y:S02]  /*01a0*/  LDCU.64 UR6, c[0x0][0x398] ;  /* 0x00007300ff0677ac */ /* 0x000ea40008000a00 */
[----:B012---:R-:W-:-:S07]  /*01b0*/  FMUL R7, R7, R7 ;  /* 0x0000000707077220 */ /* 0x007fce0000400000 */
.L_x_33:
[----:B0-----:R-:W0:Y:S01]  /*01c0*/  LDCU.128 UR8, c[0x0][0x380] ;  /* 0x00007000ff0877ac */ /* 0x001e220008000c00 */
[C---:B------:R-:W-:Y:S01]  /*01d0*/  SHF.L.U32 R6, R10.reuse, 0x2, RZ ;  /* 0x000000020a067819 */ /* 0x040fe200000006ff */
[----:B------:R-:W1:Y:S01]  /*01e0*/  LDC R4, c[0x0][0x3a0] ;  /* 0x0000e800ff047b82 */ /* 0x000e620000000800 */
[----:B------:R-:W-:Y:S02]  /*01f0*/  SHF.L.U64.HI R5, R10, 0x2, R9 ;  /* 0x000000020a057819 */ /* 0x000fe40000010209 */
[----:B0-----:R-:W-:-:S04]  /*0200*/  IADD3 R16, P0, PT, R6, UR10, RZ ;  /* 0x0000000a06107c10 */ /* 0x001fc8000ff1e0ff */
[----:B------:R-:W-:-:S05]  /*0210*/  IADD3.X R17, PT, PT, R5, UR11, RZ, P0, !PT ;  /* 0x0000000b05117c10 */ /* 0x000fca00087fe4ff */
[----:B------:R0:W5:Y:S01]  /*0220*/  LDG.E R21, desc[UR4][R16.64] ;  /* 0x0000000410157981 */ /* 0x000162000c1e1900 */
[----:B------:R-:W-:Y:S01]  /*0230*/  IADD3 R10, P0, PT, R10, 0x1, RZ ;  /* 0x000000010a0a7810 */ /* 0x000fe20007f1e0ff */
[----:B------:R-:W-:Y:S01]  /*0240*/  BSSY.RECONVERGENT B0, `(.L_x_0) ;  /* 0x0000110000007945 */ /* 0x000fe20003800200 */
[----:B------:R-:W-:Y:S02]  /*0250*/  IADD3 R14, P1, PT, R6, UR8, RZ ;  /* 0x00000008060e7c10 */ /* 0x000fe4000ff3e0ff */
[----:B------:R-:W-:Y:S01]  /*0260*/  CS2R R2, SRZ ;  /* 0x0000000000027805 */ /* 0x000fe2000001ff00 */
[----:B------:R-:W-:Y:S01]  /*0270*/  IMAD.X R9, RZ, RZ, R9, P0 ;  /* 0x000000ffff097224 */ /* 0x000fe200000e0609 */
[----:B------:R-:W-:Y:S02]  /*0280*/  ISETP.GE.U32.AND P0, PT, R10, R11, PT ;  /* 0x0000000b0a00720c */ /* 0x000fe40003f06070 */
[----:B------:R-:W-:Y:S02]  /*0290*/  IADD3.X R15, PT, PT, R5, UR9, RZ, P1, !PT ;  /* 0x00000009050f7c10 */ /* 0x000fe40008ffe4ff */
[----:B0-----:R-:W-:-:S13]  /*02a0*/  ISETP.GE.U32.AND.EX P0, PT, R9, R8, PT, P0 ;  /* 0x000000080900720c */ /* 0x001fda0003f06100 */
.L_x_29:
[----:B------:R-:W2:Y:S01]  /*02b0*/  LDG.E R0, desc[UR4][R14.64] ;  /* 0x000000040e007981 */ /* 0x000ea2000c1e1900 */
[----:B-1----:R-:W0:Y:S01]  /*02c0*/  MUFU.RCP R19, R4 ;  /* 0x0000000400137308 */ /* 0x002e220000001000 */
[----:B-----5:R-:W-:Y:S01]  /*02d0*/  FMUL R13, R21, R21 ;  /* 0x00000015150d7220 */ /* 0x020fe20000400000 */
[----:B------:R-:W-:Y:S01]  /*02e0*/  BSSY.RECONVERGENT B3, `(.L_x_1) ;  /* 0x0000011000037945 */ /* 0x000fe20003800200 */
[----:B0-----:R-:W-:-:S04]  /*02f0*/  FFMA R12, R19, -R4, 1 ;  /* 0x3f800000130c7423 */ /* 0x001fc80000000804 */
[----:B------:R-:W-:Y:S01]  /*0300*/  FFMA R12, R19, R12, R19 ;  /* 0x0000000c130c7223 */ /* 0x000fe20000000013 */
[C---:B--2---:R-:W-:Y:S01]  /*0310*/  FFMA R13, R0.reuse, R0, -R13 ;  /* 0x00000000000d7223 */ /* 0x044fe2000000080d */
[----:B------:R-:W-:-:S03]  /*0320*/  FADD R0, R0, R0 ;  /* 0x0000000000007221 */ /* 0x000fc60000000000 */
[----:B------:R-:W-:Y:S01]  /*0330*/  FADD R29, R13, UR6 ;  /* 0x000000060d1d7e21 */ /* 0x000fe20008000000 */
[----:B------:R-:W-:-:S03]  /*0340*/  FFMA R21, R0, R21, UR7 ;  /* 0x0000000700157e23 */ /* 0x000fc60008000015 */
[----:B------:R-:W0:Y:S01]  /*0350*/  FCHK P1, R29, R4 ;  /* 0x000000041d007302 */ /* 0x000e220000020000 */
[----:B------:R-:W-:-:S04]  /*0360*/  FFMA R13, R29, R12, RZ ;  /* 0x0000000c1d0d7223 */ /* 0x000fc800000000ff */
[----:B------:R-:W-:-:S04]  /*0370*/  FFMA R26, R13, -R4, R29 ;  /* 0x800000040d1a7223 */ /* 0x000fc8000000001d */
[----:B------:R-:W-:Y:S01]  /*0380*/  FFMA R26, R12, R26, R13 ;  /* 0x0000001a0c1a7223 */ /* 0x000fe2000000000d */
[----:B0-----:R-:W-:Y:S06]  /*0390*/  @!P1 BRA `(.L_x_2) ;  /* 0x0000000000149947 */ /* 0x001fec0003800000 */
[----:B------:R-:W0:Y:S01]  /*03a0*/  LDCU UR8, c[0x0][0x3a0] ;  /* 0x00007400ff0877ac */ /* 0x000e220008000800 */
[----:B------:R-:W-:Y:S01]  /*03b0*/  MOV R12, 0x3e0 ;  /* 0x000003e0000c7802 */ /* 0x000fe20000000f00 */
[----:B0-----:R-:W-:-:S07]  /*03c0*/  IMAD.U32 R22, RZ, RZ, UR8 ;  /* 0x00000008ff167e24 */ /* 0x001fce000f8e00ff */
[----:B------:R-:W-:Y:S05]  /*03d0*/  CALL.REL.NOINC `($__internal_1_$__cuda_sm3x_div_rn_noftz_f32_slowpath) ;  /* 0x0000001400207944 */ /* 0x000fea0003c00000 */
[----:B------:R-:W-:-:S07]  /*03e0*/  MOV R26, R0 ;  /* 0x00000000001a7202 */ /* 0x000fce0000000f00 */
.L_x_2:
[----:B------:R-:W-:Y:S05]  /*03f0*/  BSYNC.RECONVERGENT B3 ;  /* 0x0000000000037941 */ /* 0x000fea0003800200 */
.L_x_1:
[----:B------:R-:W0:Y:S01]  /*0400*/  MUFU.RCP R13, R4 ;  /* 0x00000004000d7308 */ /* 0x000e220000001000 */
[----:B------:R-:W-:Y:S07]  /*0410*/  BSSY.RECONVERGENT B3, `(.L_x_3) ;  /* 0x000000e000037945 */ /* 0x000fee0003800200 */
[----:B------:R-:W1:Y:S01]  /*0420*/  FCHK P1, R21, R4 ;  /* 0x0000000415007302 */ /* 0x000e620000020000 */
[----:B0-----:R-:W-:-:S04]  /*0430*/  FFMA R0, R13, -R4, 1 ;  /* 0x3f8000000d007423 */ /* 0x001fc80000000804 */
[----:B------:R-:W-:-:S04]  /*0440*/  FFMA R13, R13, R0, R13 ;  /* 0x000000000d0d7223 */ /* 0x000fc8000000000d */
[----:B------:R-:W-:-:S04]  /*0450*/  FFMA R0, R21, R13, RZ ;  /* 0x0000000d15007223 */ /* 0x000fc800000000ff */
[----:B------:R-:W-:-:S04]  /*0460*/  FFMA R23, R0, -R4, R21 ;  /* 0x8000000400177223 */ /* 0x000fc80000000015 */
[----:B------:R-:W-:Y:S01]  /*0470*/  FFMA R23, R13, R23, R0 ;  /* 0x000000170d177223 */ /* 0x000fe20000000000 */
[----:B-1----:R-:W-:Y:S06]  /*0480*/  @!P1 BRA `(.L_x_4) ;  /* 0x0000000000189947 */ /* 0x002fec0003800000 */
[----:B------:R-:W0:Y:S01]  /*0490*/  LDCU UR8, c[0x0][0x3a0] ;  /* 0x00007400ff0877ac */ /* 0x000e220008000800 */
[----:B------:R-:W-:Y:S01]  /*04a0*/  IMAD.MOV.U32 R29, RZ, RZ, R21 ;  /* 0x000000ffff1d7224 */ /* 0x000fe200078e0015 */
[----:B------:R-:W-:Y:S01]  /*04b0*/  MOV R12, 0x4e0 ;  /* 0x000004e0000c7802 */ /* 0x000fe20000000f00 */
[----:B0-----:R-:W-:-:S07]  /*04c0*/  IMAD.U32 R22, RZ, RZ, UR8 ;  /* 0x00000008ff167e24 */ /* 0x001fce000f8e00ff */
[----:B------:R-:W-:Y:S05]  /*04d0*/  CALL.REL.NOINC `($__internal_1_$__cuda_sm3x_div_rn_noftz_f32_slowpath) ;  /* 0x0000001000e07944 */ /* 0x000fea0003c00000 */
[----:B------:R-:W-:-:S07]  /*04e0*/  MOV R23, R0 ;  /* 0x0000000000177202 */ /* 0x000fce0000000f00 */
.L_x_4:
[----:B------:R-:W-:Y:S05]  /*04f0*/  BSYNC.RECONVERGENT B3 ;  /* 0x0000000000037941 */ /* 0x000fea0003800200 */
.L_x_3:
[----:B------:R-:W0:Y:S01]  /*0500*/  MUFU.RCP R0, R7 ;  /* 0x0000000700007308 */ /* 0x000e220000001000 */
[----:B------:R-:W-:Y:S01]  /*0510*/  FMUL R21, R23, R23 ;  /* 0x0000001717157220 */ /* 0x000fe20000400000 */
[----:B------:R1:W-:Y:S01]  /*0520*/  STG.E desc[UR4][R14.64], R26 ;  /* 0x0000001a0e007986 */ /* 0x0003e2000c101904 */
[----:B------:R-:W-:Y:S02]  /*0530*/  BSSY.RECONVERGENT B3, `(.L_x_5) ;  /* 0x000000d000037945 */ /* 0x000fe40003800200 */
[----:B------:R-:W-:Y:S01]  /*0540*/  FFMA R29, R26, R26, R21 ;  /* 0x0000001a1a1d7223 */ /* 0x000fe20000000015 */
[----:B------:R1:W-:Y:S03]  /*0550*/  STG.E desc[UR4][R16.64], R23 ;  /* 0x0000001710007986 */ /* 0x0003e6000c101904 */
[----:B------:R-:W2:Y:S01]  /*0560*/  FCHK P1, R29, R7 ;  /* 0x000000071d007302 */ /* 0x000ea20000020000 */
[----:B0-----:R-:W-:-:S04]  /*0570*/  FFMA R13, -R7, R0, 1 ;  /* 0x3f800000070d7423 */ /* 0x001fc80000000100 */
[----:B------:R-:W-:-:S04]  /*0580*/  FFMA R0, R0, R13, R0 ;  /* 0x0000000d00007223 */ /* 0x000fc80000000000 */
[----:B------:R-:W-:-:S04]  /*0590*/  FFMA R13, R29, R0, RZ ;  /* 0x000000001d0d7223 */ /* 0x000fc800000000ff */
[----:B------:R-:W-:-:S04]  /*05a0*/  FFMA R12, -R7, R13, R29 ;  /* 0x0000000d070c7223 */ /* 0x000fc8000000011d */
[----:B------:R-:W-:Y:S01]  /*05b0*/  FFMA R0, R0, R12, R13 ;  /* 0x0000000c00007223 */ /* 0x000fe2000000000d */
[----:B-12---:R-:W-:Y:S06]  /*05c0*/  @!P1 BRA `(.L_x_6) ;  /* 0x00000000000c9947 */ /* 0x006fec0003800000 */
[----:B------:R-:W-:Y:S01]  /*05d0*/  IMAD.MOV.U32 R22, RZ, RZ, R7 ;  /* 0x000000ffff167224 */ /* 0x000fe200078e0007 */
[----:B------:R-:W-:-:S07]  /*05e0*/  MOV R12, 0x600 ;  /* 0x00000600000c7802 */ /* 0x000fce0000000f00 */
[----:B------:R-:W-:Y:S05]  /*05f0*/  CALL.REL.NOINC `($__internal_1_$__cuda_sm3x_div_rn_noftz_f32_slowpath) ;  /* 0x0000001000987944 */ /* 0x000fea0003c00000 */
.L_x_6:
[----:B------:R-:W-:Y:S05]  /*0600*/  BSYNC.RECONVERGENT B3 ;  /* 0x0000000000037941 */ /* 0x000fea0003800200 */
.L_x_5:
[----:B------:R-:W-:-:S13]  /*0610*/  FSETP.GT.AND P1, PT, R0, 100, PT ;  /* 0x42c800000000780b */ /* 0x000fda0003f24000 */
[----:B------:R-:W-:Y:S05]  /*0620*/  @P1 BRA `(.L_x_7) ;  /* 0x0000000800d01947 */ /* 0x000fea0003800000 */
[----:B------:R-:W2:Y:S01]  /*0630*/  LDG.E R0, desc[UR4][R14.64] ;  /* 0x000000040e007981 */ /* 0x000ea2000c1e1900 */
[----:B------:R-:W0:Y:S01]  /*0640*/  MUFU.RCP R13, R4 ;  /* 0x00000004000d7308 */ /* 0x000e220000001000 */
[----:B------:R-:W-:Y:S01]  /*0650*/  BSSY.RECONVERGENT B3, `(.L_x_8) ;  /* 0x0000011000037945 */ /* 0x000fe20003800200 */
[----:B0-----:R-:W-:Y:S01]  /*0660*/  FFMA R12, R13, -R4, 1 ;  /* 0x3f8000000d0c7423 */ /* 0x001fe20000000804 */
[C---:B--2---:R-:W-:Y:S01]  /*0670*/  FFMA R21, R0.reuse, R0, -R21 ;  /* 0x0000000000157223 */ /* 0x044fe20000000815 */
[----:B------:R-:W-:-:S03]  /*0680*/  FADD R0, R0, R0 ;  /* 0x0000000000007221 */ /* 0x000fc60000000000 */
[----:B------:R-:W-:Y:S01]  /*0690*/  FADD R29, R21, UR6 ;  /* 0x00000006151d7e21 */ /* 0x000fe20008000000 */
[----:B------:R-:W-:Y:S01]  /*06a0*/  FFMA R21, R13, R12, R13 ;  /* 0x0000000c0d157223 */ /* 0x000fe2000000000d */
[----:B------:R-:W-:Y:S02]  /*06b0*/  FFMA R23, R0, R23, UR7 ;  /* 0x0000000700177e23 */ /* 0x000fe40008000017 */
        /* <DEDUP_REMOVED lines=10> */
.L_x_9:
[----:B------:R-:W-:Y:S05]  /*0760*/  BSYNC.RECONVERGENT B3 ;  /* 0x0000000000037941 */ /* 0x000fea0003800200 */
.L_x_8:
        /* <DEDUP_REMOVED lines=15> */
.L_x_11:
[----:B------:R-:W-:Y:S05]  /*0860*/  BSYNC.RECONVERGENT B3 ;  /* 0x0000000000037941 */ /* 0x000fea0003800200 */
.L_x_10:
        /* <DEDUP_REMOVED lines=16> */
.L_x_13:
[----:B------:R-:W-:Y:S05]  /*0970*/  BSYNC.RECONVERGENT B3 ;  /* 0x0000000000037941 */ /* 0x000fea0003800200 */
.L_x_12:
[----:B------:R-:W-:-:S13]  /*0980*/  FSETP.GT.AND P1, PT, R0, 100, PT ;  /* 0x42c800000000780b */ /* 0x000fda0003f24000 */
[----:B------:R-:W-:Y:S05]  /*0990*/  @P1 BRA `(.L_x_14) ;  /* 0x0000000400ec1947 */ /* 0x000fea0003800000 */
[----:B------:R-:W2:Y:S01]  /*09a0*/  LDG.E R13, desc[UR4][R14.64] ;  /* 0x000000040e0d7981 */ /* 0x000ea2000c1e1900 */
[----:B------:R-:W0:Y:S01]  /*09b0*/  MUFU.RCP R23, R4 ;  /* 0x0000000400177308 */ /* 0x000e220000001000 */
        /* <DEDUP_REMOVED lines=13> */
[----:B------:R-:W-:Y:S02]  /*0a90*/  MOV R12, 0xac0 ;  /* 0x00000ac0000c7802 */ /* 0x000fe40000000f00 */
[----:B0-----:R-:W-:-:S07]  /*0aa0*/  MOV R22, UR8 ;  /* 0x0000000800167c02 */ /* 0x001fce0008000f00 */
[----:B------:R-:W-:Y:S05]  /*0ab0*/  CALL.REL.NOINC `($__internal_1_$__cuda_sm3x_div_rn_noftz_f32_slowpath) ;  /* 0x0000000c00687944 */ /* 0x000fea0003c00000 */
[----:B------:R-:W-:-:S07]  /*0ac0*/  IMAD.MOV.U32 R23, RZ, RZ, R0 ;  /* 0x000000ffff177224 */ /* 0x000fce00078e0000 */
.L_x_16:
[----:B------:R-:W-:Y:S05]  /*0ad0*/  BSYNC.RECONVERGENT B3 ;  /* 0x0000000000037941 */ /* 0x000fea0003800200 */
.L_x_15:
        /* <DEDUP_REMOVED lines=10> */
[----:B------:R-:W-:Y:S02]  /*0b80*/  MOV R29, R27 ;  /* 0x0000001b001d7202 */ /* 0x000fe40000000f00 */
[----:B------:R-:W-:Y:S01]  /*0b90*/  MOV R12, 0xbc0 ;  /* 0x00000bc0000c7802 */ /* 0x000fe20000000f00 */
[----:B0-----:R-:W-:-:S07]  /*0ba0*/  IMAD.U32 R22, RZ, RZ, UR8 ;  /* 0x00000008ff167e24 */ /* 0x001fce000f8e00ff */
[----:B------:R-:W-:Y:S05]  /*0bb0*/  CALL.REL.NOINC `($__internal_1_$__cuda_sm3x_div_rn_noftz_f32_slowpath) ;  /* 0x0000000c00287944 */ /* 0x000fea0003c00000 */
[----:B------:R-:W-:-:S07]  /*0bc0*/  MOV R21, R0 ;  /* 0x0000000000157202 */ /* 0x000fce0000000f00 */
.L_x_18:
[----:B------:R-:W-:Y:S05]  /*0bd0*/  BSYNC.RECONVERGENT B3 ;  /* 0x0000000000037941 */ /* 0x000fea0003800200 */
.L_x_17:
        /* <DEDUP_REMOVED lines=16> */
.L_x_20:
[----:B------:R-:W-:Y:S05]  /*0ce0*/  BSYNC.RECONVERGENT B3 ;  /* 0x0000000000037941 */ /* 0x000fea0003800200 */
.L_x_19:
        /* <DEDUP_REMOVED lines=21> */
.L_x_23:
[----:B------:R-:W-:Y:S05]  /*0e40*/  BSYNC.RECONVERGENT B3 ;  /* 0x0000000000037941 */ /* 0x000fea0003800200 */
.L_x_22:
        /* <DEDUP_REMOVED lines=15> */
.L_x_25:
[----:B------:R-:W-:Y:S05]  /*0f40*/  BSYNC.RECONVERGENT B3 ;  /* 0x0000000000037941 */ /* 0x000fea0003800200 */
.L_x_24:
[----:B------:R-:W0:Y:S01]  /*0f50*/  MUFU.RCP R12, R7 ;  /* 0x00000007000c7308 */ /* 0x000e220000001000 */
[----:B------:R-:W-:Y:S01]  /*0f60*/  FMUL R0, R13, R13 ;  /* 0x0000000d0d007220 */ /* 0x000fe20000400000 */
[----:B------:R1:W-:Y:S01]  /*0f70*/  STG.E desc[UR4][R14.64], R23 ;  /* 0x000000170e007986 */ /* 0x0003e2000c101904 */
[----:B------:R-:W-:Y:S01]  /*0f80*/  BSSY.RECONVERGENT B3, `(.L_x_26) ;  /* 0x000000e000037945 */ /* 0x000fe20003800200 */
[----:B------:R-:W-:Y:S02]  /*0f90*/  IMAD.MOV.U32 R21, RZ, RZ, R13 ;  /* 0x000000ffff157224 */ /* 0x000fe400078e000d */
        /* <DEDUP_REMOVED lines=9> */
[----:B------:R-:W-:Y:S02]  /*1030*/  MOV R22, R7 ;  /* 0x0000000700167202 */ /* 0x000fe40000000f00 */
[----:B------:R-:W-:-:S07]  /*1040*/  MOV R12, 0x1060 ;  /* 0x00001060000c7802 */ /* 0x000fce0000000f00 */
[----:B------:R-:W-:Y:S05]  /*1050*/  CALL.REL.NOINC `($__internal_1_$__cuda_sm3x_div_rn_noftz_f32_slowpath) ;  /* 0x0000000800007944 */ /* 0x000fea0003c00000 */
.L_x_27:
[----:B------:R-:W-:Y:S05]  /*1060*/  BSYNC.RECONVERGENT B3 ;  /* 0x0000000000037941 */ /* 0x000fea0003800200 */
.L_x_26:
[----:B------:R-:W-:-:S13]  /*1070*/  FSETP.GT.AND P1, PT, R0, 100, PT ;  /* 0x42c800000000780b */ /* 0x000fda0003f24000 */
[----:B------:R-:W-:Y:S05]  /*1080*/  @P1 BRA `(.L_x_28) ;  /* 0x0000000000181947 */ /* 0x000fea0003800000 */
[----:B------:R-:W-:-:S05]  /*1090*/  IADD3 R2, P1, PT, R2, 0x4, RZ ;  /* 0x0000000402027810 */ /* 0x000fca0007f3e0ff */
[----:B------:R-:W-:Y:S01]  /*10a0*/  IMAD.X R3, RZ, RZ, R3, P1 ;  /* 0x000000ffff037224 */ /* 0x000fe200008e0603 */
[----:B------:R-:W-:-:S04]  /*10b0*/  ISETP.NE.U32.AND P1, PT, R2, 0x3e8, PT ;  /* 0x000003e80200780c */ /* 0x000fc80003f25070 */
[----:B------:R-:W-:-:S13]  /*10c0*/  ISETP.NE.AND.EX P1, PT, R3, RZ, PT, P1 ;  /* 0x000000ff0300720c */ /* 0x000fda0003f25310 */
[----:B------:R-:W-:Y:S05]  /*10d0*/  @P1 BRA `(.L_x_29) ;  /* 0xfffffff000741947 */ /* 0x000fea000383ffff */
[----:B------:R-:W-:Y:S05]  /*10e0*/  BRA `(.L_x_30) ;  /* 0x0000000000947947 */ /* 0x000fea0003800000 */
.L_x_28:
[----:B------:R-:W-:-:S04]  /*10f0*/  IADD3 R2, P1, PT, R2, 0x3, RZ ;  /* 0x0000000302027810 */ /* 0x000fc80007f3e0ff */
[----:B------:R-:W-:Y:S01]  /*1100*/  IADD3.X R3, PT, PT, RZ, R3, RZ, P1, !PT ;  /* 0x00000003ff037210 */ /* 0x000fe20000ffe4ff */
[----:B------:R-:W-:Y:S08]  /*1110*/  BRA `(.L_x_7) ;  /* 0x0000000000147947 */ /* 0x000ff00003800000 */
.L_x_21:
[----:B------:R-:W-:-:S05]  /*1120*/  IADD3 R2, P1, PT, R2, 0x2, RZ ;  /* 0x0000000202027810 */ /* 0x000fca0007f3e0ff */
[----:B------:R-:W-:Y:S01]  /*1130*/  IMAD.X R3, RZ, RZ, R3, P1 ;  /* 0x000000ffff037224 */ /* 0x000fe200008e0603 */
[----:B------:R-:W-:Y:S07]  /*1140*/  BRA `(.L_x_7) ;  /* 0x0000000000087947 */ /* 0x000fee0003800000 */
.L_x_14:
[----:B------:R-:W-:-:S04]  /*1150*/  IADD3 R2, P1, PT, R2, 0x1, RZ ;  /* 0x0000000102027810 */ /* 0x000fc80007f3e0ff */
[----:B------:R-:W-:-:S09]  /*1160*/  IADD3.X R3, PT, PT, RZ, R3, RZ, P1, !PT ;  /* 0x00000003ff037210 */ /* 0x000fd20000ffe4ff */
.L_x_7:
[----:B------:R-:W0:Y:S01]  /*1170*/  MUFU.RCP64H R15, 1000 ;  /* 0x408f4000000f7908 */ /* 0x000e220000001800 */
[----:B------:R-:W-:Y:S02]  /*1180*/  HFMA2 R13, -RZ, RZ, 2.279296875, 2 ;  /* 0x408f4000ff0d7431 */ /* 0x000fe400000001ff */
[----:B------:R-:W-:Y:S01]  /*1190*/  IMAD.MOV.U32 R12, RZ, RZ, 0x0 ;  /* 0x00000000ff0c7424 */ /* 0x000fe200078e00ff */
[----:B------:R-:W-:Y:S01]  /*11a0*/  BSSY.RECONVERGENT B1, `(.L_x_31) ;  /* 0x0000014000017945 */ /* 0x000fe20003800200 */
[----:B------:R-:W-:-:S03]  /*11b0*/  IMAD.MOV.U32 R14, RZ, RZ, 0x1 ;  /* 0x00000001ff0e7424 */ /* 0x000fc600078e00ff */
[----:B------:R-:W1:Y:S03]  /*11c0*/  I2F.F64.U64 R2, R2 ;  /* 0x0000000200027312 */ /* 0x000e660000301800 */
[----:B0-----:R-:W-:-:S08]  /*11d0*/  DFMA R16, R14, -R12, 1 ;  /* 0x3ff000000e10742b */ /* 0x001fd0000000080c */
[----:B------:R-:W-:-:S08]  /*11e0*/  DFMA R16, R16, R16, R16 ;  /* 0x000000101010722b */ /* 0x000fd00000000010 */
[----:B------:R-:W-:-:S08]  /*11f0*/  DFMA R16, R14, R16, R14 ;  /* 0x000000100e10722b */ /* 0x000fd0000000000e */
[----:B------:R-:W-:Y:S02]  /*1200*/  DFMA R14, R16, -R12, 1 ;  /* 0x3ff00000100e742b */ /* 0x000fe4000000080c */
[----:B-1----:R-:W-:-:S06]  /*1210*/  DMUL R12, R2, 255 ;  /* 0x406fe000020c7828 */ /* 0x002fcc0000000000 */
[----:B------:R-:W-:-:S04]  /*1220*/  DFMA R14, R16, R14, R16 ;  /* 0x0000000e100e722b */ /* 0x000fc80000000010 */
[----:B------:R-:W-:-:S04]  /*1230*/  FSETP.GEU.AND P2, PT, |R13|, 6.5827683646048100446e-37, PT ;  /* 0x036000000d00780b */ /* 0x000fc80003f4e200 */
[----:B------:R-:W-:-:S08]  /*1240*/  DMUL R2, R12, R14 ;  /* 0x0000000e0c027228 */ /* 0x000fd00000000000 */
[----:B------:R-:W-:-:S08]  /*1250*/  DFMA R16, R2, -1000, R12 ;  /* 0xc08f40000210782b */ /* 0x000fd0000000000c */
[----:B------:R-:W-:-:S10]  /*1260*/  DFMA R2, R14, R16, R2 ;  /* 0x000000100e02722b */ /* 0x000fd40000000002 */
[----:B------:R-:W-:-:S05]  /*1270*/  FFMA R0, RZ, 4.4765625, R3 ;  /* 0x408f4000ff007823 */ /* 0x000fca0000000003 */
[----:B------:R-:W-:-:S13]  /*1280*/  FSETP.GT.AND P1, PT, |R0|, 1.469367938527859385e-39, PT ;  /* 0x001000000000780b */ /* 0x000fda0003f24200 */
[----:B------:R-:W-:Y:S05]  /*1290*/  @P1 BRA P2, `(.L_x_32) ;  /* 0x0000000000101947 */ /* 0x000fea0001000000 */
[----:B------:R-:W-:-:S07]  /*12a0*/  MOV R4, 0x12c0 ;  /* 0x000012c000047802 */ /* 0x000fce0000000f00 */
[----:B------:R-:W-:Y:S05]  /*12b0*/  CALL.REL.NOINC `($__internal_0_$__cuda_sm20_div_rn_f64_full) ;  /* 0x00000000002c7944 */ /* 0x000fea0003c00000 */
[----:B------:R-:W-:Y:S01]  /*12c0*/  MOV R2, R16 ;  /* 0x0000001000027202 */ /* 0x000fe20000000f00 */
[----:B------:R-:W-:-:S07]  /*12d0*/  IMAD.MOV.U32 R3, RZ, RZ, R17 ;  /* 0x000000ffff037224 */ /* 0x000fce00078e0011 */
.L_x_32:
[----:B------:R-:W-:Y:S05]  /*12e0*/  BSYNC.RECONVERGENT B1 ;  /* 0x0000000000017941 */ /* 0x000fea0003800200 */
.L_x_31:
[----:B------:R-:W0:Y:S01]  /*12f0*/  LDCU.64 UR8, c[0x0][0x390] ;  /* 0x00007200ff0877ac */ /* 0x000e220008000a00 */
[----:B------:R-:W1:Y:S01]  /*1300*/  F2F.F32.F64 R3, R2 ;  /* 0x0000000200037310 */ /* 0x000e620000301000 */
[----:B0-----:R-:W-:-:S04]  /*1310*/  IADD3 R4, P1, PT, R6, UR8, RZ ;  /* 0x0000000806047c10 */ /* 0x001fc8000ff3e0ff */
[----:B------:R-:W-:-:S05]  /*1320*/  IADD3.X R5, PT, PT, R5, UR9, RZ, P1, !PT ;  /* 0x0000000905057c10 */ /* 0x000fca0008ffe4ff */
[----:B-1----:R0:W-:Y:S04]  /*1330*/  STG.E desc[UR4][R4.64], R3 ;  /* 0x0000000304007986 */ /* 0x0021e8000c101904 */
.L_x_30:
[----:B------:R-:W-:Y:S05]  /*1340*/  BSYNC.RECONVERGENT B0 ;  /* 0x0000000000007941 */ /* 0x000fea0003800200 */
.L_x_0:
[----:B------:R-:W-:Y:S05]  /*1350*/  @!P0 BRA `(.L_x_33) ;  /* 0xffffffec00988947 */ /* 0x000fea000383ffff */
[----:B------:R-:W-:Y:S05]  /*1360*/  EXIT ;  /* 0x000000000000794d */ /* 0x000fea0003800000 */
        .weak           $__internal_0_$__cuda_sm20_div_rn_f64_full
        .type           $__internal_0_$__cuda_sm20_div_rn_f64_full,@function
        .size           $__internal_0_$__cuda_sm20_div_rn_f64_full,($__internal_1_$__cuda_sm3x_div_rn_noftz_f32_slowpath - $__internal_0_$__cuda_sm20_div_rn_f64_full)
$__internal_0_$__cuda_sm20_div_rn_f64_full:
[----:B------:R-:W-:Y:S02]  /*1370*/  IMAD.MOV.U32 R3, RZ, RZ, 0x3fff4000 ;  /* 0x3fff4000ff037424 */ /* 0x000fe400078e00ff */
[----:B------:R-:W-:Y:S01]  /*1380*/  HFMA2 R2, -RZ, RZ, 0, 0 ;  /* 0x00000000ff027431 */ /* 0x000fe200000001ff */
[----:B------:R-:W-:Y:S01]  /*1390*/  MOV R16, 0x1 ;  /* 0x0000000100107802 */ /* 0x000fe20000000f00 */
[----:B------:R-:W-:Y:S01]  /*13a0*/  IMAD.MOV.U32 R23, RZ, RZ, 0x1ca00000 ;  /* 0x1ca00000ff177424 */ /* 0x000fe200078e00ff */
[----:B------:R-:W0:Y:S01]  /*13b0*/  MUFU.RCP64H R17, R3 ;  /* 0x0000000300117308 */ /* 0x000e220000001800 */
[C---:B------:R-:W-:Y:S01]  /*13c0*/  FSETP.GEU.AND P2, PT, |R13|.reuse, 1.469367938527859385e-39, PT ;  /* 0x001000000d00780b */ /* 0x040fe20003f4e200 */
[----:B------:R-:W-:Y:S01]  /*13d0*/  BSSY.RECONVERGENT B2, `(.L_x_34) ;  /* 0x0000045000027945 */ /* 0x000fe20003800200 */
[----:B------:R-:W-:Y:S02]  /*13e0*/  LOP3.LUT R0, R13, 0x7ff00000, RZ, 0xc0, !PT ;  /* 0x7ff000000d007812 */ /* 0x000fe400078ec0ff */
[----:B------:R-:W-:-:S02]  /*13f0*/  MOV R25, 0x40800000 ;  /* 0x4080000000197802 */ /* 0x000fc40000000f00 */
[----:B------:R-:W-:Y:S02]  /*1400*/  ISETP.GE.U32.AND P1, PT, R0, 0x40800000, PT ;  /* 0x408000000000780c */ /* 0x000fe40003f26070 */
[----:B------:R-:W-:Y:S02]  /*1410*/  MOV R22, R0 ;  /* 0x0000000000167202 */ /* 0x000fe40000000f00 */
[----:B------:R-:W-:-:S04]  /*1420*/  SEL R23, R23, 0x63400000, !P1 ;  /* 0x6340000017177807 */ /* 0x000fc80004800000 */
[----:B------:R-:W-:Y:S01]  /*1430*/  @!P2 LOP3.LUT R20, R23, 0x80000000, R13, 0xf8, !PT ;  /* 0x800000001714a812 */ /* 0x000fe200078ef80d */
[----:B0-----:R-:W-:-:S03]  /*1440*/  DFMA R14, R16, -R2, 1 ;  /* 0x3ff00000100e742b */ /* 0x001fc60000000802 */
[----:B------:R-:W-:Y:S01]  /*1450*/  @!P2 LOP3.LUT R21, R20, 0x100000, RZ, 0xfc, !PT ;  /* 0x001000001415a812 */ /* 0x000fe200078efcff */
[----:B------:R-:W-:-:S04]  /*1460*/  @!P2 IMAD.MOV.U32 R20, RZ, RZ, RZ ;  /* 0x000000ffff14a224 */ /* 0x000fc800078e00ff */
[----:B------:R-:W-:-:S08]  /*1470*/  DFMA R14, R14, R14, R14 ;  /* 0x0000000e0e0e722b */ /* 0x000fd0000000000e */
[----:B------:R-:W-:Y:S01]  /*1480*/  DFMA R16, R16, R14, R16 ;  /* 0x0000000e1010722b */ /* 0x000fe20000000010 */
[----:B------:R-:W-:Y:S02]  /*1490*/  LOP3.LUT R15, R23, 0x800fffff, R13, 0xf8, !PT ;  /* 0x800fffff170f7812 */ /* 0x000fe400078ef80d */
[----:B------:R-:W-:-:S05]  /*14a0*/  MOV R14, R12 ;  /* 0x0000000c000e7202 */ /* 0x000fca0000000f00 */
[----:B------:R-:W-:Y:S02]  /*14b0*/  DFMA R18, R16, -R2, 1 ;  /* 0x3ff000001012742b */ /* 0x000fe40000000802 */
[----:B------:R-:W-:-:S06]  /*14c0*/  @!P2 DFMA R14, R14, 2, -R20 ;  /* 0x400000000e0ea82b */ /* 0x000fcc0000000814 */
[----:B------:R-:W-:-:S04]  /*14d0*/  DFMA R18, R16, R18, R16 ;  /* 0x000000121012722b */ /* 0x000fc80000000010 */
[----:B------:R-:W-:-:S04]  /*14e0*/  @!P2 LOP3.LUT R22, R15, 0x7ff00000, RZ, 0xc0, !PT ;  /* 0x7ff000000f16a812 */ /* 0x000fc800078ec0ff */
[----:B------:R-:W-:Y:S01]  /*14f0*/  DMUL R16, R18, R14 ;  /* 0x0000000e12107228 */ /* 0x000fe20000000000 */
[----:B------:R-:W-:-:S05]  /*1500*/  VIADD R24, R22, 0xffffffff ;  /* 0xffffffff16187836 */ /* 0x000fca0000000000 */
[----:B------:R-:W-:Y:S01]  /*1510*/  ISETP.GT.U32.AND P1, PT, R24, 0x7feffffe, PT ;  /* 0x7feffffe1800780c */ /* 0x000fe20003f24070 */
[----:B------:R-:W-:Y:S01]  /*1520*/  VIADD R24, R25, 0xffffffff ;  /* 0xffffffff19187836 */ /* 0x000fe20000000000 */
[----:B------:R-:W-:-:S04]  /*1530*/  DFMA R20, R16, -R2, R14 ;  /* 0x800000021014722b */ /* 0x000fc8000000000e */
[----:B------:R-:W-:-:S04]  /*1540*/  ISETP.GT.U32.OR P1, PT, R24, 0x7feffffe, P1 ;  /* 0x7feffffe1800780c */ /* 0x000fc80000f24470 */
[----:B------:R-:W-:-:S09]  /*1550*/  DFMA R20, R18, R20, R16 ;  /* 0x000000141214722b */ /* 0x000fd20000000010 */
[----:B------:R-:W-:Y:S05]  /*1560*/  @P1 BRA `(.L_x_35) ;  /* 0x0000000000681947 */ /* 0x000fea0003800000 */
[----:B------:R-:W-:Y:S01]  /*1570*/  MOV R13, 0x40800000 ;  /* 0x40800000000d7802 */ /* 0x000fe20000000f00 */
[----:B------:R-:W-:-:S03]  /*1580*/  IMAD.MOV.U32 R12, RZ, RZ, RZ ;  /* 0x000000ffff0c7224 */ /* 0x000fc600078e00ff */
[----:B------:R-:W-:-:S04]  /*1590*/  VIADDMNMX R0, R0, -R13, 0xb9600000, !PT ;  /* 0xb960000000007446 */ /* 0x000fc8000780090d */
[----:B------:R-:W-:-:S05]  /*15a0*/  VIMNMX R0, PT, PT, R0, 0x46a00000, PT ;  /* 0x46a0000000007848 */ /* 0x000fca0003fe0100 */
[----:B------:R-:W-:-:S05]  /*15b0*/  IMAD.IADD R23, R0, 0x1, -R23 ;  /* 0x0000000100177824 */ /* 0x000fca00078e0a17 */
[----:B------:R-:W-:-:S06]  /*15c0*/  IADD3 R13, PT, PT, R23, 0x7fe00000, RZ ;  /* 0x7fe00000170d7810 */ /* 0x000fcc0007ffe0ff */
[----:B------:R-:W-:-:S10]  /*15d0*/  DMUL R16, R20, R12 ;  /* 0x0000000c14107228 */ /* 0x000fd40000000000 */
[----:B------:R-:W-:-:S13]  /*15e0*/  FSETP.GTU.AND P1, PT, |R17|, 1.469367938527859385e-39, PT ;  /* 0x001000001100780b */ /* 0x000fda0003f2c200 */
[----:B------:R-:W-:Y:S05]  /*15f0*/  @P1 BRA `(.L_x_36) ;  /* 0x0000000000881947 */ /* 0x000fea0003800000 */
[----:B------:R-:W-:Y:S01]  /*1600*/  DFMA R2, R20, -R2, R14 ;  /* 0x800000021402722b */ /* 0x000fe2000000000e */
[----:B------:R-:W-:-:S09]  /*1610*/  MOV R12, RZ ;  /* 0x000000ff000c7202 */ /* 0x000fd20000000f00 */
[C---:B------:R-:W-:Y:S02]  /*1620*/  FSETP.NEU.AND P1, PT, R3.reuse, RZ, PT ;  /* 0x000000ff0300720b */ /* 0x040fe40003f2d000 */
[----:B------:R-:W-:-:S04]  /*1630*/  LOP3.LUT R0, R3, 0x408f4000, RZ, 0x3c, !PT ;  /* 0x408f400003007812 */ /* 0x000fc800078e3cff */
[----:B------:R-:W-:-:S04]  /*1640*/  LOP3.LUT R15, R0, 0x80000000, RZ, 0xc0, !PT ;  /* 0x80000000000f7812 */ /* 0x000fc800078ec0ff */
[----:B------:R-:W-:-:S03]  /*1650*/  LOP3.LUT R13, R15, R13, RZ, 0xfc, !PT ;  /* 0x0000000d0f0d7212 */ /* 0x000fc600078efcff */
[----:B------:R-:W-:Y:S05]  /*1660*/  @!P1 BRA `(.L_x_36) ;  /* 0x00000000006c9947 */ /* 0x000fea0003800000 */
[----:B------:R-:W-:Y:S01]  /*1670*/  IMAD.MOV R3, RZ, RZ, -R23 ;  /* 0x000000ffff037224 */ /* 0x000fe200078e0a17 */
[----:B------:R-:W-:Y:S01]  /*1680*/  MOV R2, RZ ;  /* 0x000000ff00027202 */ /* 0x000fe20000000f00 */
[----:B------:R-:W-:Y:S01]  /*1690*/  DMUL.RP R12, R20, R12 ;  /* 0x0000000c140c7228 */ /* 0x000fe20000008000 */
[----:B------:R-:W-:-:S04]  /*16a0*/  IADD3 R23, PT, PT, -R23, -0x43300000, RZ ;  /* 0xbcd0000017177810 */ /* 0x000fc80007ffe1ff */
[----:B------:R-:W-:-:S05]  /*16b0*/  DFMA R2, R16, -R2, R20 ;  /* 0x800000021002722b */ /* 0x000fca0000000014 */
[----:B------:R-:W-:-:S05]  /*16c0*/  LOP3.LUT R15, R13, R15, RZ, 0x3c, !PT ;  /* 0x0000000f0d0f7212 */ /* 0x000fca00078e3cff */
[----:B------:R-:W-:-:S04]  /*16d0*/  FSETP.NEU.AND P1, PT, |R3|, R23, PT ;  /* 0x000000170300720b */ /* 0x000fc80003f2d200 */
[----:B------:R-:W-:Y:S02]  /*16e0*/  FSEL R16, R12, R16, !P1 ;  /* 0x000000100c107208 */ /* 0x000fe40004800000 */
[----:B------:R-:W-:Y:S01]  /*16f0*/  FSEL R17, R15, R17, !P1 ;  /* 0x000000110f117208 */ /* 0x000fe20004800000 */
[----:B------:R-:W-:Y:S06]  /*1700*/  BRA `(.L_x_36) ;  /* 0x0000000000447947 */ /* 0x000fec0003800000 */
.L_x_35:
[----:B------:R-:W-:-:S14]  /*1710*/  DSETP.NAN.AND P1, PT, R12, R12, PT ;  /* 0x0000000c0c00722a */ /* 0x000fdc0003f28000 */
[----:B------:R-:W-:Y:S05]  /*1720*/  @P1 BRA `(.L_x_37) ;  /* 0x0000000000341947 */ /* 0x000fea0003800000 */
[----:B------:R-:W-:Y:S01]  /*1730*/  ISETP.NE.AND P1, PT, R22, R25, PT ;  /* 0x000000191600720c */ /* 0x000fe20003f25270 */
[----:B------:R-:W-:Y:S01]  /*1740*/  IMAD.MOV.U32 R16, RZ, RZ, 0x0 ;  /* 0x00000000ff107424 */ /* 0x000fe200078e00ff */
[----:B------:R-:W-:-:S11]  /*1750*/  MOV R17, 0xfff80000 ;  /* 0xfff8000000117802 */ /* 0x000fd60000000f00 */
[----:B------:R-:W-:Y:S05]  /*1760*/  @!P1 BRA `(.L_x_36) ;  /* 0x00000000002c9947 */ /* 0x000fea0003800000 */
[----:B------:R-:W-:Y:S02]  /*1770*/  ISETP.NE.AND P1, PT, R22, 0x7ff00000, PT ;  /* 0x7ff000001600780c */ /* 0x000fe40003f25270 */
[----:B------:R-:W-:Y:S02]  /*1780*/  LOP3.LUT R12, R13, 0x408f4000, RZ, 0x3c, !PT ;  /* 0x408f40000d0c7812 */ /* 0x000fe400078e3cff */
[----:B------:R-:W-:Y:S02]  /*1790*/  ISETP.EQ.OR P1, PT, R25, RZ, !P1 ;  /* 0x000000ff1900720c */ /* 0x000fe40004f22670 */
[----:B------:R-:W-:-:S11]  /*17a0*/  LOP3.LUT R17, R12, 0x80000000, RZ, 0xc0, !PT ;  /* 0x800000000c117812 */ /* 0x000fd600078ec0ff */
[----:B------:R-:W-:Y:S01]  /*17b0*/  @P1 LOP3.LUT R0, R17, 0x7ff00000, RZ, 0xfc, !PT ;  /* 0x7ff0000011001812 */ /* 0x000fe200078efcff */
[----:B------:R-:W-:Y:S01]  /*17c0*/  @!P1 IMAD.MOV.U32 R16, RZ, RZ, RZ ;  /* 0x000000ffff109224 */ /* 0x000fe200078e00ff */
[----:B------:R-:W-:-:S03]  /*17d0*/  @P1 MOV R16, RZ ;  /* 0x000000ff00101202 */ /* 0x000fc60000000f00 */
[----:B------:R-:W-:Y:S01]  /*17e0*/  @P1 IMAD.MOV.U32 R17, RZ, RZ, R0 ;  /* 0x000000ffff111224 */ /* 0x000fe200078e0000 */
[----:B------:R-:W-:Y:S06]  /*17f0*/  BRA `(.L_x_36) ;  /* 0x0000000000087947 */ /* 0x000fec0003800000 */
.L_x_37:
[----:B------:R-:W-:Y:S02]  /*1800*/  LOP3.LUT R17, R13, 0x80000, RZ, 0xfc, !PT ;  /* 0x000800000d117812 */ /* 0x000fe400078efcff */
[----:B------:R-:W-:-:S07]  /*1810*/  MOV R16, R12 ;  /* 0x0000000c00107202 */ /* 0x000fce0000000f00 */
.L_x_36:
[----:B------:R-:W-:Y:S05]  /*1820*/  BSYNC.RECONVERGENT B2 ;  /* 0x0000000000027941 */ /* 0x000fea0003800200 */
.L_x_34:
[----:B------:R-:W-:Y:S02]  /*1830*/  HFMA2 R3, -RZ, RZ, 0, 0 ;  /* 0x00000000ff037431 */ /* 0x000fe400000001ff */
[----:B------:R-:W-:-:S04]  /*1840*/  IMAD.MOV.U32 R2, RZ, RZ, R4 ;  /* 0x000000ffff027224 */ /* 0x000fc800078e0004 */
[----:B------:R-:W-:Y:S05]  /*1850*/  RET.REL.NODEC R2 `(_Z5juliaPfS_S_fff) ;  /* 0xffffffe402e87950 */ /* 0x000fea0003c3ffff */
        .weak           $__internal_1_$__cuda_sm3x_div_rn_noftz_f32_slowpath
        .type           $__internal_1_$__cuda_sm3x_div_rn_noftz_f32_slowpath,@function
        .size           $__internal_1_$__cuda_sm3x_div_rn_noftz_f32_slowpath,(.L_x_51 - $__internal_1_$__cuda_sm3x_div_rn_noftz_f32_slowpath)
$__internal_1_$__cuda_sm3x_div_rn_noftz_f32_slowpath:
[----:B------:R-:W-:Y:S01]  /*1860*/  SHF.R.U32.HI R13, RZ, 0x17, R22 ;  /* 0x00000017ff0d7819 */ /* 0x000fe20000011616 */
[----:B------:R-:W-:Y:S01]  /*1870*/  BSSY.RECONVERGENT B1, `(.L_x_38) ;  /* 0x0000062000017945 */ /* 0x000fe20003800200 */
[----:B------:R-:W-:Y:S02]  /*1880*/  SHF.R.U32.HI R20, RZ, 0x17, R29 ;  /* 0x00000017ff147819 */ /* 0x000fe4000001161d */
[----:B------:R-:W-:Y:S02]  /*1890*/  LOP3.LUT R13, R13, 0xff, RZ, 0xc0, !PT ;  /* 0x000000ff0d0d7812 */ /* 0x000fe400078ec0ff */
[----:B------:R-:W-:-:S03]  /*18a0*/  LOP3.LUT R20, R20, 0xff, RZ, 0xc0, !PT ;  /* 0x000000ff14147812 */ /* 0x000fc600078ec0ff */
[----:B------:R-:W-:Y:S01]  /*18b0*/  VIADD R0, R13, 0xffffffff ;  /* 0xffffffff0d007836 */ /* 0x000fe20000000000 */
[----:B------:R-:W-:-:S04]  /*18c0*/  IADD3 R19, PT, PT, R20, -0x1, RZ ;  /* 0xffffffff14137810 */ /* 0x000fc80007ffe0ff */
[----:B------:R-:W-:-:S04]  /*18d0*/  ISETP.GT.U32.AND P1, PT, R0, 0xfd, PT ;  /* 0x000000fd0000780c */ /* 0x000fc80003f24070 */
[----:B------:R-:W-:-:S13]  /*18e0*/  ISETP.GT.U32.OR P1, PT, R19, 0xfd, P1 ;  /* 0x000000fd1300780c */ /* 0x000fda0000f24470 */
[----:B------:R-:W-:Y:S01]  /*18f0*/  @!P1 IMAD.MOV.U32 R18, RZ, RZ, RZ ;  /* 0x000000ffff129224 */ /* 0x000fe200078e00ff */
[----:B------:R-:W-:Y:S06]  /*1900*/  @!P1 BRA `(.L_x_39) ;  /* 0x00000000005c9947 */ /* 0x000fec0003800000 */
[----:B------:R-:W-:Y:S02]  /*1910*/  FSETP.GTU.FTZ.AND P1, PT, |R29|, +INF , PT ;  /* 0x7f8000001d00780b */ /* 0x000fe40003f3c200 */
[----:B------:R-:W-:-:S04]  /*1920*/  FSETP.GTU.FTZ.AND P2, PT, |R22|, +INF , PT ;  /* 0x7f8000001600780b */ /* 0x000fc80003f5c200 */
[----:B------:R-:W-:-:S13]  /*1930*/  PLOP3.LUT P1, PT, P1, P2, PT, 0xf8, 0x8f ;  /* 0x00000000008f781c */ /* 0x000fda0000f25f70 */
[----:B------:R-:W-:Y:S05]  /*1940*/  @P1 BRA `(.L_x_40) ;  /* 0x00000004004c1947 */ /* 0x000fea0003800000 */
[----:B------:R-:W-:-:S13]  /*1950*/  LOP3.LUT P1, RZ, R22, 0x7fffffff, R29, 0xc8, !PT ;  /* 0x7fffffff16ff7812 */ /* 0x000fda000782c81d */
[----:B------:R-:W-:Y:S05]  /*1960*/  @!P1 BRA `(.L_x_41) ;  /* 0x00000004003c9947 */ /* 0x000fea0003800000 */
[C---:B------:R-:W-:Y:S02]  /*1970*/  FSETP.NEU.FTZ.AND P3, PT, |R29|.reuse, +INF , PT ;  /* 0x7f8000001d00780b */ /* 0x040fe40003f7d200 */
[----:B------:R-:W-:Y:S02]  /*1980*/  FSETP.NEU.FTZ.AND P2, PT, |R22|, +INF , PT ;  /* 0x7f8000001600780b */ /* 0x000fe40003f5d200 */
[----:B------:R-:W-:-:S11]  /*1990*/  FSETP.NEU.FTZ.AND P1, PT, |R29|, +INF , PT ;  /* 0x7f8000001d00780b */ /* 0x000fd60003f3d200 */
[----:B------:R-:W-:Y:S05]  /*19a0*/  @!P2 BRA !P3, `(.L_x_41) ;  /* 0x00000004002ca947 */ /* 0x000fea0005800000 */
[----:B------:R-:W-:-:S04]  /*19b0*/  LOP3.LUT P3, RZ, R29, 0x7fffffff, RZ, 0xc0, !PT ;  /* 0x7fffffff1dff7812 */ /* 0x000fc8000786c0ff */
[----:B------:R-:W-:-:S13]  /*19c0*/  PLOP3.LUT P2, PT, P2, P3, PT, 0x2f, 0xf2 ;  /* 0x0000000000f2781c */ /* 0x000fda0001746577 */
[----:B------:R-:W-:Y:S05]  /*19d0*/  @P2 BRA `(.L_x_42) ;  /* 0x0000000400182947 */ /* 0x000fea0003800000 */
[----:B------:R-:W-:-:S04]  /*19e0*/  LOP3.LUT P2, RZ, R22, 0x7fffffff, RZ, 0xc0, !PT ;  /* 0x7fffffff16ff7812 */ /* 0x000fc8000784c0ff */
[----:B------:R-:W-:-:S13]  /*19f0*/  PLOP3.LUT P1, PT, P1, P2, PT, 0x2f, 0xf2 ;  /* 0x0000000000f2781c */ /* 0x000fda0000f24577 */
[----:B------:R-:W-:Y:S05]  /*1a00*/  @P1 BRA `(.L_x_43) ;  /* 0x0000000400001947 */ /* 0x000fea0003800000 */
[----:B------:R-:W-:Y:S02]  /*1a10*/  ISETP.GE.AND P1, PT, R19, RZ, PT ;  /* 0x000000ff1300720c */ /* 0x000fe40003f26270 */
[----:B------:R-:W-:-:S11]  /*1a20*/  ISETP.GE.AND P2, PT, R0, RZ, PT ;  /* 0x000000ff0000720c */ /* 0x000fd60003f46270 */
[----:B------:R-:W-:Y:S01]  /*1a30*/  @P1 MOV R18, RZ ;  /* 0x000000ff00121202 */ /* 0x000fe20000000f00 */
[----:B------:R-:W-:Y:S02]  /*1a40*/  @!P1 IMAD.MOV.U32 R18, RZ, RZ, -0x40 ;  /* 0xffffffc0ff129424 */ /* 0x000fe400078e00ff */
[----:B------:R-:W-:Y:S01]  /*1a50*/  @!P1 FFMA R29, R29, 1.84467440737095516160e+19, RZ ;  /* 0x5f8000001d1d9823 */ /* 0x000fe200000000ff */
[----:B------:R-:W-:Y:S02]  /*1a60*/  @!P2 FFMA R22, R22, 1.84467440737095516160e+19, RZ ;  /* 0x5f8000001616a823 */ /* 0x000fe400000000ff */
[----:B------:R-:W-:-:S07]  /*1a70*/  @!P2 IADD3 R18, PT, PT, R18, 0x40, RZ ;  /* 0x000000401212a810 */ /* 0x000fce0007ffe0ff */
.L_x_39:
[----:B------:R-:W-:Y:S01]  /*1a80*/  LEA R19, R13, 0xc0800000, 0x17 ;  /* 0xc08000000d137811 */ /* 0x000fe200078eb8ff */
[----:B------:R-:W-:Y:S01]  /*1a90*/  BSSY.RECONVERGENT B2, `(.L_x_44) ;  /* 0x0000036000027945 */ /* 0x000fe20003800200 */
[----:B------:R-:W-:-:S03]  /*1aa0*/  IADD3 R20, PT, PT, R20, -0x7f, RZ ;  /* 0xffffff8114147810 */ /* 0x000fc60007ffe0ff */
[----:B------:R-:W-:Y:S02]  /*1ab0*/  IMAD.IADD R28, R22, 0x1, -R19 ;  /* 0x00000001161c7824 */ /* 0x000fe400078e0a13 */
[C---:B------:R-:W-:Y:S01]  /*1ac0*/  IMAD R0, R20.reuse, -0x800000, R29 ;  /* 0xff80000014007824 */ /* 0x040fe200078e021d */
[----:B------:R-:W-:Y:S01]  /*1ad0*/  IADD3 R29, PT, PT, R20, 0x7f, -R13 ;  /* 0x0000007f141d7810 */ /* 0x000fe20007ffe80d */
[----:B------:R-:W0:Y:S01]  /*1ae0*/  MUFU.RCP R22, R28 ;  /* 0x0000001c00167308 */ /* 0x000e220000001000 */
[----:B------:R-:W-:-:S03]  /*1af0*/  FADD.FTZ R19, -R28, -RZ ;  /* 0x800000ff1c137221 */ /* 0x000fc60000010100 */
[----:B------:R-:W-:Y:S02]  /*1b00*/  IMAD.IADD R29, R29, 0x1, R18 ;  /* 0x000000011d1d7824 */ /* 0x000fe400078e0212 */
[----:B0-----:R-:W-:-:S04]  /*1b10*/  FFMA R25, R22, R19, 1 ;  /* 0x3f80000016197423 */ /* 0x001fc80000000013 */
[----:B------:R-:W-:-:S04]  /*1b20*/  FFMA R25, R22, R25, R22 ;  /* 0x0000001916197223 */ /* 0x000fc80000000016 */
[----:B------:R-:W-:-:S04]  /*1b30*/  FFMA R22, R0, R25, RZ ;  /* 0x0000001900167223 */ /* 0x000fc800000000ff */
[----:B------:R-:W-:-:S04]  /*1b40*/  FFMA R24, R19, R22, R0 ;  /* 0x0000001613187223 */ /* 0x000fc80000000000 */
[----:B------:R-:W-:-:S04]  /*1b50*/  FFMA R24, R25, R24, R22 ;  /* 0x0000001819187223 */ /* 0x000fc80000000016 */
[----:B------:R-:W-:-:S04]  /*1b60*/  FFMA R19, R19, R24, R0 ;  /* 0x0000001813137223 */ /* 0x000fc80000000000 */
[----:B------:R-:W-:-:S05]  /*1b70*/  FFMA R0, R25, R19, R24 ;  /* 0x0000001319007223 */ /* 0x000fca0000000018 */
[----:B------:R-:W-:-:S04]  /*1b80*/  SHF.R.U32.HI R13, RZ, 0x17, R0 ;  /* 0x00000017ff0d7819 */ /* 0x000fc80000011600 */
[----:B------:R-:W-:-:S04]  /*1b90*/  LOP3.LUT R18, R13, 0xff, RZ, 0xc0, !PT ;  /* 0x000000ff0d127812 */ /* 0x000fc800078ec0ff */
[----:B------:R-:W-:-:S05]  /*1ba0*/  IADD3 R13, PT, PT, R18, R29, RZ ;  /* 0x0000001d120d7210 */ /* 0x000fca0007ffe0ff */
[----:B------:R-:W-:-:S05]  /*1bb0*/  VIADD R18, R13, 0xffffffff ;  /* 0xffffffff0d127836 */ /* 0x000fca0000000000 */
[----:B------:R-:W-:-:S13]  /*1bc0*/  ISETP.GE.U32.AND P1, PT, R18, 0xfe, PT ;  /* 0x000000fe1200780c */ /* 0x000fda0003f26070 */
[----:B------:R-:W-:Y:S05]  /*1bd0*/  @!P1 BRA `(.L_x_45) ;  /* 0x0000000000809947 */ /* 0x000fea0003800000 */
[----:B------:R-:W-:-:S13]  /*1be0*/  ISETP.GT.AND P1, PT, R13, 0xfe, PT ;  /* 0x000000fe0d00780c */ /* 0x000fda0003f24270 */
[----:B------:R-:W-:Y:S05]  /*1bf0*/  @P1 BRA `(.L_x_46) ;  /* 0x00000000006c1947 */ /* 0x000fea0003800000 */
[----:B------:R-:W-:-:S13]  /*1c00*/  ISETP.GE.AND P1, PT, R13, 0x1, PT ;  /* 0x000000010d00780c */ /* 0x000fda0003f26270 */
[----:B------:R-:W-:Y:S05]  /*1c10*/  @P1 BRA `(.L_x_47) ;  /* 0x0000000000741947 */ /* 0x000fea0003800000 */
[----:B------:R-:W-:Y:S02]  /*1c20*/  ISETP.GE.AND P1, PT, R13, -0x18, PT ;  /* 0xffffffe80d00780c */ /* 0x000fe40003f26270 */
[----:B------:R-:W-:-:S11]  /*1c30*/  LOP3.LUT R0, R0, 0x80000000, RZ, 0xc0, !PT ;  /* 0x8000000000007812 */ /* 0x000fd600078ec0ff */
[----:B------:R-:W-:Y:S05]  /*1c40*/  @!P1 BRA `(.L_x_47) ;  /* 0x0000000000689947 */ /* 0x000fea0003800000 */
[CCC-:B------:R-:W-:Y:S01]  /*1c50*/  FFMA.RZ R18, R25.reuse, R19.reuse, R24.reuse ;  /* 0x0000001319127223 */ /* 0x1c0fe2000000c018 */
[CCC-:B------:R-:W-:Y:S01]  /*1c60*/  FFMA.RP R20, R25.reuse, R19.reuse, R24.reuse ;  /* 0x0000001319147223 */ /* 0x1c0fe20000008018 */
[----:B------:R-:W-:Y:S01]  /*1c70*/  FFMA.RM R25, R25, R19, R24 ;  /* 0x0000001319197223 */ /* 0x000fe20000004018 */
[C---:B------:R-:W-:Y:S02]  /*1c80*/  IADD3 R19, PT, PT, R13.reuse, 0x20, RZ ;  /* 0x000000200d137810 */ /* 0x040fe40007ffe0ff */
[----:B------:R-:W-:Y:S02]  /*1c90*/  LOP3.LUT R18, R18, 0x7fffff, RZ, 0xc0, !PT ;  /* 0x007fffff12127812 */ /* 0x000fe400078ec0ff */
[C---:B------:R-:W-:Y:S02]  /*1ca0*/  ISETP.NE.AND P3, PT, R13.reuse, RZ, PT ;  /* 0x000000ff0d00720c */ /* 0x040fe40003f65270 */
[----:B------:R-:W-:Y:S02]  /*1cb0*/  LOP3.LUT R18, R18, 0x800000, RZ, 0xfc, !PT ;  /* 0x0080000012127812 */ /* 0x000fe400078efcff */
[----:B------:R-:W-:Y:S01]  /*1cc0*/  ISETP.NE.AND P2, PT, R13, RZ, PT ;  /* 0x000000ff0d00720c */ /* 0x000fe20003f45270 */
[----:B------:R-:W-:Y:S01]  /*1cd0*/  IMAD.MOV R13, RZ, RZ, -R13 ;  /* 0x000000ffff0d7224 */ /* 0x000fe200078e0a0d */
[----:B------:R-:W-:-:S02]  /*1ce0*/  SHF.L.U32 R19, R18, R19, RZ ;  /* 0x0000001312137219 */ /* 0x000fc400000006ff */
[----:B------:R-:W-:Y:S02]  /*1cf0*/  FSETP.NEU.FTZ.AND P1, PT, R20, R25, PT ;  /* 0x000000191400720b */ /* 0x000fe40003f3d000 */
[----:B------:R-:W-:Y:S02]  /*1d00*/  SEL R13, R13, RZ, P3 ;  /* 0x000000ff0d0d7207 */ /* 0x000fe40001800000 */
[----:B------:R-:W-:Y:S02]  /*1d10*/  ISETP.NE.AND P2, PT, R19, RZ, P2 ;  /* 0x000000ff1300720c */ /* 0x000fe40001745270 */
[----:B------:R-:W-:Y:S02]  /*1d20*/  SHF.R.U32.HI R20, RZ, R13, R18 ;  /* 0x0000000dff147219 */ /* 0x000fe40000011612 */
[----:B------:R-:W-:Y:S02]  /*1d30*/  PLOP3.LUT P1, PT, P1, P2, PT, 0xf8, 0x8f ;  /* 0x00000000008f781c */ /* 0x000fe40000f25f70 */
[----:B------:R-:W-:-:S02]  /*1d40*/  SHF.R.U32.HI R18, RZ, 0x1, R20 ;  /* 0x00000001ff127819 */ /* 0x000fc40000011614 */
[----:B------:R-:W-:-:S04]  /*1d50*/  SEL R13, RZ, 0x1, !P1 ;  /* 0x00000001ff0d7807 */ /* 0x000fc80004800000 */
[----:B------:R-:W-:-:S04]  /*1d60*/  LOP3.LUT R13, R13, 0x1, R18, 0xf8, !PT ;  /* 0x000000010d0d7812 */ /* 0x000fc800078ef812 */
[----:B------:R-:W-:-:S04]  /*1d70*/  LOP3.LUT R13, R13, R20, RZ, 0xc0, !PT ;  /* 0x000000140d0d7212 */ /* 0x000fc800078ec0ff */
[----:B------:R-:W-:-:S04]  /*1d80*/  IADD3 R13, PT, PT, R18, R13, RZ ;  /* 0x0000000d120d7210 */ /* 0x000fc80007ffe0ff */
[----:B------:R-:W-:Y:S01]  /*1d90*/  LOP3.LUT R0, R13, R0, RZ, 0xfc, !PT ;  /* 0x000000000d007212 */ /* 0x000fe200078efcff */
[----:B------:R-:W-:Y:S06]  /*1da0*/  BRA `(.L_x_47) ;  /* 0x0000000000107947 */ /* 0x000fec0003800000 */
.L_x_46:
[----:B------:R-:W-:-:S04]  /*1db0*/  LOP3.LUT R0, R0, 0x80000000, RZ, 0xc0, !PT ;  /* 0x8000000000007812 */ /* 0x000fc800078ec0ff */
[----:B------:R-:W-:Y:S01]  /*1dc0*/  LOP3.LUT R0, R0, 0x7f800000, RZ, 0xfc, !PT ;  /* 0x7f80000000007812 */ /* 0x000fe200078efcff */
[----:B------:R-:W-:Y:S06]  /*1dd0*/  BRA `(.L_x_47) ;  /* 0x0000000000047947 */ /* 0x000fec0003800000 */
.L_x_45:
[----:B------:R-:W-:-:S07]  /*1de0*/  IMAD R0, R29, 0x800000, R0 ;  /* 0x008000001d007824 */ /* 0x000fce00078e0200 */
.L_x_47:
[----:B------:R-:W-:Y:S05]  /*1df0*/  BSYNC.RECONVERGENT B2 ;  /* 0x0000000000027941 */ /* 0x000fea0003800200 */
.L_x_44:
[----:B------:R-:W-:Y:S05]  /*1e00*/  BRA `(.L_x_48) ;  /* 0x0000000000207947 */ /* 0x000fea0003800000 */
.L_x_43:
[----:B------:R-:W-:-:S04]  /*1e10*/  LOP3.LUT R22, R22, 0x80000000, R29, 0x48, !PT ;  /* 0x8000000016167812 */ /* 0x000fc800078e481d */
[----:B------:R-:W-:Y:S01]  /*1e20*/  LOP3.LUT R0, R22, 0x7f800000, RZ, 0xfc, !PT ;  /* 0x7f80000016007812 */ /* 0x000fe200078efcff */
[----:B------:R-:W-:Y:S06]  /*1e30*/  BRA `(.L_x_48) ;  /* 0x0000000000147947 */ /* 0x000fec0003800000 */
.L_x_42:
[----:B------:R-:W-:Y:S01]  /*1e40*/  LOP3.LUT R0, R22, 0x80000000, R29, 0x48, !PT ;  /* 0x8000000016007812 */ /* 0x000fe200078e481d */
[----:B------:R-:W-:Y:S06]  /*1e50*/  BRA `(.L_x_48) ;  /* 0x00000000000c7947 */ /* 0x000fec0003800000 */
.L_x_41:
[----:B------:R-:W0:Y:S01]  /*1e60*/  MUFU.RSQ R0, -QNAN ;  /* 0xffc0000000007908 */ /* 0x000e220000001400 */
[----:B------:R-:W-:Y:S05]  /*1e70*/  BRA `(.L_x_48) ;  /* 0x0000000000047947 */ /* 0x000fea0003800000 */
.L_x_40:
[----:B------:R-:W-:-:S07]  /*1e80*/  FADD.FTZ R0, R29, R22 ;  /* 0x000000161d007221 */ /* 0x000fce0000010000 */
.L_x_48:
[----:B------:R-:W-:Y:S05]  /*1e90*/  BSYNC.RECONVERGENT B1 ;  /* 0x0000000000017941 */ /* 0x000fea0003800200 */
.L_x_38:
[----:B------:R-:W-:-:S04]  /*1ea0*/  HFMA2 R13, -RZ, RZ, 0, 0 ;  /* 0x00000000ff0d7431 */ /* 0x000fc800000001ff */
[----:B0-----:R-:W-:Y:S05]  /*1eb0*/  RET.REL.NODEC R12 `(_Z5juliaPfS_S_fff) ;  /* 0xffffffe00c507950 */ /* 0x001fea0003c3ffff */
.L_x_49:
[----:B------:R-:W-:-:S00]  /*1ec0*/  BRA `(.L_x_49) ;  /* 0xfffffffc00fc7947 */ /* 0x000fc0000383ffff */
[----:B------:R-:W-:-:S00]  /*1ed0*/  NOP ;  /* 0x0000000000007918 */ /* 0x000fc00000000000 */
        /* <DEDUP_REMOVED lines=10> */
.L_x_51:


//--------------------- .nv.shared.reserved.0     --------------------------
	.section	.nv.shared.reserved.0,"aw",@nobits
	.weak		__nv_reservedSMEM_offset_0_alias
	.size		__nv_reservedSMEM_offset_0_alias, 0, 64
	.other		__nv_reservedSMEM_offset_0_alias,@"STO_CUDA_RESERVED_SHARED STV_DEFAULT"
__nv_reservedSMEM_offset_0_alias:
	.zero		0
	.zero		64


//--------------------- .nv.constant0._Z5juliaPfS_S_fff --------------------------
	.section	.nv.constant0._Z5juliaPfS_S_fff,"a",@progbits
	.sectionflags	@""
	.align	4
.nv.constant0._Z5juliaPfS_S_fff:
	.zero		932


//--------------------- SYMBOLS --------------------------

	.type		.nv.reservedSmem.offset0,@object
	.size		.nv.reservedSmem.offset0,0x4
